//
// Generated by NVIDIA NVVM Compiler
//
// Compiler Build ID: CL-36424714
// Cuda compilation tools, release 13.0, V13.0.88
// Based on NVVM 20.0.0
//

.version 9.0
.target sm_100
.address_size 64

	// .globl	_Z6MatAddPfS_S_ii

.visible .entry _Z6MatAddPfS_S_ii(
	.param .u64 .ptr .align 1 _Z6MatAddPfS_S_ii_param_0,
	.param .u64 .ptr .align 1 _Z6MatAddPfS_S_ii_param_1,
	.param .u64 .ptr .align 1 _Z6MatAddPfS_S_ii_param_2,
	.param .u32 _Z6MatAddPfS_S_ii_param_3,
	.param .u32 _Z6MatAddPfS_S_ii_param_4
)
{
	.reg .pred 	%p<4>;
	.reg .b32 	%r<12>;
	.reg .b32 	%f<4>;
	.reg .b64 	%rd<11>;

	ld.param.u64 	%rd1, [_Z6MatAddPfS_S_ii_param_0];
	ld.param.u64 	%rd2, [_Z6MatAddPfS_S_ii_param_1];
	ld.param.u64 	%rd3, [_Z6MatAddPfS_S_ii_param_2];
	ld.param.u32 	%r3, [_Z6MatAddPfS_S_ii_param_3];
	ld.param.u32 	%r4, [_Z6MatAddPfS_S_ii_param_4];
	mov.u32 	%r5, %ctaid.x;
	shl.b32 	%r6, %r5, 4;
	mov.u32 	%r7, %tid.x;
	add.s32 	%r1, %r6, %r7;
	mov.u32 	%r8, %ctaid.y;
	shl.b32 	%r9, %r8, 4;
	mov.u32 	%r10, %tid.y;
	add.s32 	%r2, %r9, %r10;
	setp.ge.s32 	%p1, %r2, %r3;
	setp.ge.s32 	%p2, %r1, %r4;
	or.pred  	%p3, %p1, %p2;
	@%p3 bra 	$L__BB0_2;
	cvta.to.global.u64 	%rd4, %rd1;
	cvta.to.global.u64 	%rd5, %rd2;
	cvta.to.global.u64 	%rd6, %rd3;
	mad.lo.s32 	%r11, %r3, %r2, %r1;
	mul.wide.s32 	%rd7, %r11, 4;
	add.s64 	%rd8, %rd4, %rd7;
	ld.global.f32 	%f1, [%rd8];
	add.s64 	%rd9, %rd5, %rd7;
	ld.global.f32 	%f2, [%rd9];
	add.f32 	%f3, %f1, %f2;
	add.s64 	%rd10, %rd6, %rd7;
	st.global.f32 	[%rd10], %f3;
$L__BB0_2:
	ret;

}


// ===== COMPILED SASS (sm_100) =====

	.target	sm_100

	.elftype	@"ET_EXEC"


//--------------------- .note.nv.tkinfo           --------------------------
	.section	.note.nv.tkinfo,"",@"SHT_NOTE"
	.sectionflags	@"SHF_NOTE_NV_TKINFO"
	.tkinfo
        /*0018*/ 	.word	0x00000002
        /*0030*/ 	.string	""
        /*0030*/ 	.string	"ptxas"
        /*0030*/ 	.string	"Cuda compilation tools, release 13.0, V13.0.88"
        /*0030*/ 	.string	"Build cuda_13.0.r13.0/compiler.36424714_0"
        /*0030*/ 	.string	"-arch sm_100 -m 64 "



//--------------------- .note.nv.cuinfo           --------------------------
	.section	.note.nv.cuinfo,"",@"SHT_NOTE"
	.sectionflags	@"SHF_NOTE_NV_CUINFO"
        /*0018*/ 	.short	0x0002
        /*001a*/ 	.short	0x0064
        /*001c*/ 	.short	0x0082
	.zero		2


//--------------------- .nv.info                  --------------------------
	.section	.nv.info,"",@"SHT_CUDA_INFO"
	.align	4


	//----- nvinfo : EIATTR_REGCOUNT
	.align		4
        /*0000*/ 	.byte	0x04, 0x2f
        /*0002*/ 	.short	(.L_1 - .L_0)
	.align		4
.L_0:
        /*0004*/ 	.word	index@(_Z6MatAddPfS_S_ii)
        /*0008*/ 	.word	0x0000000c


	//----- nvinfo : EIATTR_FRAME_SIZE
	.align		4
.L_1:
        /*000c*/ 	.byte	0x04, 0x11
        /*000e*/ 	.short	(.L_3 - .L_2)
	.align		4
.L_2:
        /*0010*/ 	.word	index@(_Z6MatAddPfS_S_ii)
        /*0014*/ 	.word	0x00000000


	//----- nvinfo : EIATTR_MIN_STACK_SIZE
	.align		4
.L_3:
        /*0018*/ 	.byte	0x04, 0x12
        /*001a*/ 	.short	(.L_5 - .L_4)
	.align		4
.L_4:
        /*001c*/ 	.word	index@(_Z6MatAddPfS_S_ii)
        /*0020*/ 	.word	0x00000000
.L_5:


//--------------------- .nv.compat                --------------------------
	.section	.nv.compat,"",@"SHT_CUDA_COMPAT_INFO"
	.align	4
        /*0000*/ 	.byte	0x02, 0x09, 0x00, 0x00, 0x02, 0x02, 0x01, 0x00, 0x02, 0x05, 0x05, 0x00, 0x03, 0x07, 0x01, 0x01
        /*0010*/ 	.byte	0x02, 0x03, 0x00, 0x00, 0x02, 0x06, 0x01, 0x00, 0x04, 0x0b, 0x08, 0x00, 0x09, 0x00, 0x00, 0x00
        /*0020*/ 	.byte	0x00, 0x00, 0x00, 0x00


//--------------------- .nv.info._Z6MatAddPfS_S_ii --------------------------
	.section	.nv.info._Z6MatAddPfS_S_ii,"",@"SHT_CUDA_INFO"
	.sectionflags	@""
	.align	4


	//----- nvinfo : EIATTR_CUDA_API_VERSION
	.align		4
        /*0000*/ 	.byte	0x04, 0x37
        /*0002*/ 	.short	(.L_7 - .L_6)
.L_6:
        /*0004*/ 	.word	0x00000082


	//----- nvinfo : EIATTR_KPARAM_INFO
	.align		4
.L_7:
        /*0008*/ 	.byte	0x04, 0x17
        /*000a*/ 	.short	(.L_9 - .L_8)
.L_8:
        /*000c*/ 	.word	0x00000000
        /*0010*/ 	.short	0x0004
        /*0012*/ 	.short	0x001c
        /*0014*/ 	.byte	0x00, 0xf0, 0x11, 0x00


	//----- nvinfo : EIATTR_KPARAM_INFO
	.align		4
.L_9:
        /*0018*/ 	.byte	0x04, 0x17
        /*001a*/ 	.short	(.L_11 - .L_10)
.L_10:
        /*001c*/ 	.word	0x00000000
        /*0020*/ 	.short	0x0003
        /*0022*/ 	.short	0x0018
        /*0024*/ 	.byte	0x00, 0xf0, 0x11, 0x00


	//----- nvinfo : EIATTR_KPARAM_INFO
	.align		4
.L_11:
        /*0028*/ 	.byte	0x04, 0x17
        /*002a*/ 	.short	(.L_13 - .L_12)
.L_12:
        /*002c*/ 	.word	0x00000000
        /*0030*/ 	.short	0x0002
        /*0032*/ 	.short	0x0010
        /*0034*/ 	.byte	0x00, 0xf5, 0x21, 0x00


	//----- nvinfo : EIATTR_KPARAM_INFO
	.align		4
.L_13:
        /*0038*/ 	.byte	0x04, 0x17
        /*003a*/ 	.short	(.L_15 - .L_14)
.L_14:
        /*003c*/ 	.word	0x00000000
        /*0040*/ 	.short	0x0001
        /*0042*/ 	.short	0x0008
        /*0044*/ 	.byte	0x00, 0xf5, 0x21, 0x00


	//----- nvinfo : EIATTR_KPARAM_INFO
	.align		4
.L_15:
        /*0048*/ 	.byte	0x04, 0x17
        /*004a*/ 	.short	(.L_17 - .L_16)
.L_16:
        /*004c*/ 	.word	0x00000000
        /*0050*/ 	.short	0x0000
        /*0052*/ 	.short	0x0000
        /*0054*/ 	.byte	0x00, 0xf5, 0x21, 0x00


	//----- nvinfo : EIATTR_SPARSE_MMA_MASK
	.align		4
.L_17:
        /*0058*/ 	.byte	0x03, 0x50
        /*005a*/ 	.short	0x0000


	//----- nvinfo : EIATTR_MAXREG_COUNT
	.align		4
        /*005c*/ 	.byte	0x03, 0x1b
        /*005e*/ 	.short	0x00ff


	//----- nvinfo : EIATTR_MERCURY_ISA_VERSION
	.align		4
        /*0060*/ 	.byte	0x03, 0x5f
        /*0062*/ 	.short	0x0101


	//----- nvinfo : EIATTR_VRC_CTA_INIT_COUNT
	.align		4
        /*0064*/ 	.byte	0x02, 0x4a
	.zero		1
	.zero		1


	//----- nvinfo : EIATTR_EXIT_INSTR_OFFSETS
	.align		4
        /*0068*/ 	.byte	0x04, 0x1c
        /*006a*/ 	.short	(.L_19 - .L_18)


	//   ....[0]....
.L_18:
        /*006c*/ 	.word	0x000000a0


	//   ....[1]....
        /*0070*/ 	.word	0x00000170


	//----- nvinfo : EIATTR_CBANK_PARAM_SIZE
	.align		4
.L_19:
        /*0074*/ 	.byte	0x03, 0x19
        /*0076*/ 	.short	0x0020


	//----- nvinfo : EIATTR_PARAM_CBANK
	.align		4
        /*0078*/ 	.byte	0x04, 0x0a
        /*007a*/ 	.short	(.L_21 - .L_20)
	.align		4
.L_20:
        /*007c*/ 	.word	index@(.nv.constant0._Z6MatAddPfS_S_ii)
        /*0080*/ 	.short	0x0380
        /*0082*/ 	.short	0x0020


	//----- nvinfo : EIATTR_SW_WAR
	.align		4
.L_21:
        /*0084*/ 	.byte	0x04, 0x36
        /*0086*/ 	.short	(.L_23 - .L_22)
.L_22:
        /*0088*/ 	.word	0x00000008
.L_23:


//--------------------- .nv.callgraph             --------------------------
	.section	.nv.callgraph,"",@"SHT_CUDA_CALLGRAPH"
	.align	4
	.sectionentsize	8
	.align		4
        /*0000*/ 	.word	0x00000000
	.align		4
        /*0004*/ 	.word	0xffffffff
	.align		4
        /*0008*/ 	.word	0x00000000
	.align		4
        /*000c*/ 	.word	0xfffffffe
	.align		4
        /*0010*/ 	.word	0x00000000
	.align		4
        /*0014*/ 	.word	0xfffffffd
	.align		4
        /*0018*/ 	.word	0x00000000
	.align		4
        /*001c*/ 	.word	0xfffffffc


//--------------------- .text._Z6MatAddPfS_S_ii   --------------------------
	.section	.text._Z6MatAddPfS_S_ii,"ax",@progbits
	.align	128
        .global         _Z6MatAddPfS_S_ii
        .type           _Z6MatAddPfS_S_ii,@function
        .size           _Z6MatAddPfS_S_ii,(.L_x_1 - _Z6MatAddPfS_S_ii)
        .other          _Z6MatAddPfS_S_ii,@"STO_CUDA_ENTRY STV_DEFAULT"
_Z6MatAddPfS_S_ii:
.text._Z6MatAddPfS_S_ii:
[----:B------:R-:W-:Y:S01]  /*0000*/  LDC R1, c[0x0][0x37c] ;  /* 0x0000df00ff017b82 */ /* 0x000fe20000000800 */
[----:B------:R-:W0:Y:S01]  /*0010*/  S2R R0, SR_CTAID.X ;  /* 0x0000000000007919 */ /* 0x000e220000002500 */
[----:B------:R-:W1:Y:S01]  /*0020*/  LDCU.64 UR6, c[0x0][0x398] ;  /* 0x00007300ff0677ac */ /* 0x000e620008000a00 */
[----:B------:R-:W0:Y:S01]  /*0030*/  S2R R3, SR_TID.X ;  /* 0x0000000000037919 */ /* 0x000e220000002100 */
[----:B------:R-:W2:Y:S01]  /*0040*/  S2R R7, SR_CTAID.Y ;  /* 0x0000000000077919 */ /* 0x000ea20000002600 */
[----:B------:R-:W2:Y:S01]  /*0050*/  S2R R2, SR_TID.Y ;  /* 0x0000000000027919 */ /* 0x000ea20000002200 */
[----:B0-----:R-:W-:-:S04]  /*0060*/  LEA R0, R0, R3, 0x4 ;  /* 0x0000000300007211 */ /* 0x001fc800078e20ff */
[----:B-1----:R-:W-:Y:S02]  /*0070*/  ISETP.GE.AND P0, PT, R0, UR7, PT ;  /* 0x0000000700007c0c */ /* 0x002fe4000bf06270 */
[----:B--2---:R-:W-:-:S04]  /*0080*/  LEA R7, R7, R2, 0x4 ;  /* 0x0000000207077211 */ /* 0x004fc800078e20ff */
[----:B------:R-:W-:-:S13]  /*0090*/  ISETP.GE.OR P0, PT, R7, UR6, P0 ;  /* 0x0000000607007c0c */ /* 0x000fda0008706670 */
[----:B------:R-:W-:Y:S05]  /*00a0*/  @P0 EXIT ;  /* 0x000000000000094d */ /* 0x000fea0003800000 */
[----:B------:R-:W0:Y:S01]  /*00b0*/  LDC.64 R2, c[0x0][0x380] ;  /* 0x0000e000ff027b82 */ /* 0x000e220000000a00 */
[----:B------:R-:W1:Y:S01]  /*00c0*/  LDCU.64 UR4, c[0x0][0x358] ;  /* 0x00006b00ff0477ac */ /* 0x000e620008000a00 */
[----:B------:R-:W-:-:S06]  /*00d0*/  IMAD R9, R7, UR6, R0 ;  /* 0x0000000607097c24 */ /* 0x000fcc000f8e0200 */
[----:B------:R-:W2:Y:S08]  /*00e0*/  LDC.64 R4, c[0x0][0x388] ;  /* 0x0000e200ff047b82 */ /* 0x000eb00000000a00 */
[----:B------:R-:W3:Y:S01]  /*00f0*/  LDC.64 R6, c[0x0][0x390] ;  /* 0x0000e400ff067b82 */ /* 0x000ee20000000a00 */
[----:B0-----:R-:W-:-:S06]  /*0100*/  IMAD.WIDE R2, R9, 0x4, R2 ;  /* 0x0000000409027825 */ /* 0x001fcc00078e0202 */
[----:B-1----:R-:W4:Y:S01]  /*0110*/  LDG.E R2, desc[UR4][R2.64] ;  /* 0x0000000402027981 */ /* 0x002f22000c1e1900 */
[----:B--2---:R-:W-:-:S06]  /*0120*/  IMAD.WIDE R4, R9, 0x4, R4 ;  /* 0x0000000409047825 */ /* 0x004fcc00078e0204 */
[----:B------:R-:W4:Y:S01]  /*0130*/  LDG.E R5, desc[UR4][R4.64] ;  /* 0x0000000404057981 */ /* 0x000f22000c1e1900 */
[----:B---3--:R-:W-:-:S04]  /*0140*/  IMAD.WIDE R6, R9, 0x4, R6 ;  /* 0x0000000409067825 */ /* 0x008fc800078e0206 */
[----:B----4-:R-:W-:-:S05]  /*0150*/  FADD R9, R2, R5 ;  /* 0x0000000502097221 */ /* 0x010fca0000000000 */
[----:B------:R-:W-:Y:S01]  /*0160*/  STG.E desc[UR4][R6.64], R9 ;  /* 0x0000000906007986 */ /* 0x000fe2000c101904 */
[----:B------:R-:W-:Y:S05]  /*0170*/  EXIT ;  /* 0x000000000000794d */ /* 0x000fea0003800000 */
.L_x_0:
[----:B------:R-:W-:-:S00]  /*0180*/  BRA `(.L_x_0) ;  /* 0xfffffffc00fc7947 */ /* 0x000fc0000383ffff */
[----:B------:R-:W-:-:S00]  /*0190*/  NOP ;  /* 0x0000000000007918 */ /* 0x000fc00000000000 */
        /* <DEDUP_REMOVED lines=14> */
.L_x_1:


//--------------------- .nv.shared.reserved.0     --------------------------
	.section	.nv.shared.reserved.0,"aw",@nobits
	.weak		__nv_reservedSMEM_offset_0_alias
	.size		__nv_reservedSMEM_offset_0_alias, 0, 64
	.other		__nv_reservedSMEM_offset_0_alias,@"STO_CUDA_RESERVED_SHARED STV_DEFAULT"
__nv_reservedSMEM_offset_0_alias:
	.zero		0
	.zero		64


//--------------------- .nv.constant0._Z6MatAddPfS_S_ii --------------------------
	.section	.nv.constant0._Z6MatAddPfS_S_ii,"a",@progbits
	.sectionflags	@""
	.align	4
.nv.constant0._Z6MatAddPfS_S_ii:
	.zero		928


//--------------------- SYMBOLS --------------------------

	.type		.nv.reservedSmem.offset0,@object
	.size		.nv.reservedSmem.offset0,0x4
